//
// Generated by NVIDIA NVVM Compiler
//
// Compiler Build ID: CL-36424714
// Cuda compilation tools, release 13.0, V13.0.88
// Based on NVVM 20.0.0
//

.version 9.0
.target sm_100
.address_size 64

	// .globl	_Z11convolutionPfS_
.const .align 4 .b8 kernel[40];

.visible .entry _Z11convolutionPfS_(
	.param .u64 .ptr .align 1 _Z11convolutionPfS__param_0,
	.param .u64 .ptr .align 1 _Z11convolutionPfS__param_1
)
{
	.reg .pred 	%p<11>;
	.reg .b32 	%r<14>;
	.reg .b32 	%f<52>;
	.reg .b64 	%rd<27>;

	ld.param.u64 	%rd3, [_Z11convolutionPfS__param_0];
	ld.param.u64 	%rd2, [_Z11convolutionPfS__param_1];
	cvta.to.global.u64 	%rd1, %rd3;
	mov.u32 	%r11, %ctaid.x;
	mov.u32 	%r12, %ntid.x;
	mov.u32 	%r13, %tid.x;
	mad.lo.s32 	%r1, %r11, %r12, %r13;
	add.s32 	%r2, %r1, -5;
	setp.gt.u32 	%p1, %r2, 1048575;
	mov.f32 	%f43, 0f00000000;
	@%p1 bra 	$L__BB0_2;
	mul.wide.u32 	%rd4, %r2, 4;
	add.s64 	%rd5, %rd1, %rd4;
	ld.global.f32 	%f22, [%rd5];
	ld.const.f32 	%f23, [kernel];
	fma.rn.f32 	%f43, %f22, %f23, 0f00000000;
$L__BB0_2:
	add.s32 	%r3, %r1, -4;
	setp.gt.u32 	%p2, %r3, 1048575;
	@%p2 bra 	$L__BB0_4;
	mul.wide.u32 	%rd6, %r3, 4;
	add.s64 	%rd7, %rd1, %rd6;
	ld.global.f32 	%f24, [%rd7];
	ld.const.f32 	%f25, [kernel+4];
	fma.rn.f32 	%f43, %f24, %f25, %f43;
$L__BB0_4:
	add.s32 	%r4, %r1, -3;
	setp.gt.u32 	%p3, %r4, 1048575;
	@%p3 bra 	$L__BB0_6;
	mul.wide.u32 	%rd8, %r4, 4;
	add.s64 	%rd9, %rd1, %rd8;
	ld.global.f32 	%f26, [%rd9];
	ld.const.f32 	%f27, [kernel+8];
	fma.rn.f32 	%f43, %f26, %f27, %f43;
$L__BB0_6:
	add.s32 	%r5, %r1, -2;
	setp.gt.u32 	%p4, %r5, 1048575;
	@%p4 bra 	$L__BB0_8;
	mul.wide.u32 	%rd10, %r5, 4;
	add.s64 	%rd11, %rd1, %rd10;
	ld.global.f32 	%f28, [%rd11];
	ld.const.f32 	%f29, [kernel+12];
	fma.rn.f32 	%f43, %f28, %f29, %f43;
$L__BB0_8:
	add.s32 	%r6, %r1, -1;
	setp.gt.u32 	%p5, %r6, 1048575;
	@%p5 bra 	$L__BB0_10;
	mul.wide.u32 	%rd12, %r6, 4;
	add.s64 	%rd13, %rd1, %rd12;
	ld.global.f32 	%f30, [%rd13];
	ld.const.f32 	%f31, [kernel+16];
	fma.rn.f32 	%f43, %f30, %f31, %f43;
$L__BB0_10:
	setp.gt.u32 	%p6, %r1, 1048575;
	@%p6 bra 	$L__BB0_12;
	mul.wide.u32 	%rd14, %r1, 4;
	add.s64 	%rd15, %rd1, %rd14;
	ld.global.f32 	%f32, [%rd15];
	ld.const.f32 	%f33, [kernel+20];
	fma.rn.f32 	%f43, %f32, %f33, %f43;
$L__BB0_12:
	add.s32 	%r7, %r1, 1;
	setp.gt.u32 	%p7, %r7, 1048575;
	@%p7 bra 	$L__BB0_14;
	mul.wide.u32 	%rd16, %r7, 4;
	add.s64 	%rd17, %rd1, %rd16;
	ld.global.f32 	%f34, [%rd17];
	ld.const.f32 	%f35, [kernel+24];
	fma.rn.f32 	%f43, %f34, %f35, %f43;
$L__BB0_14:
	add.s32 	%r8, %r1, 2;
	setp.gt.u32 	%p8, %r8, 1048575;
	@%p8 bra 	$L__BB0_16;
	mul.wide.u32 	%rd18, %r8, 4;
	add.s64 	%rd19, %rd1, %rd18;
	ld.global.f32 	%f36, [%rd19];
	ld.const.f32 	%f37, [kernel+28];
	fma.rn.f32 	%f43, %f36, %f37, %f43;
$L__BB0_16:
	add.s32 	%r9, %r1, 3;
	setp.gt.u32 	%p9, %r9, 1048575;
	@%p9 bra 	$L__BB0_18;
	mul.wide.u32 	%rd20, %r9, 4;
	add.s64 	%rd21, %rd1, %rd20;
	ld.global.f32 	%f38, [%rd21];
	ld.const.f32 	%f39, [kernel+32];
	fma.rn.f32 	%f43, %f38, %f39, %f43;
$L__BB0_18:
	add.s32 	%r10, %r1, 4;
	setp.gt.u32 	%p10, %r10, 1048575;
	@%p10 bra 	$L__BB0_20;
	mul.wide.u32 	%rd22, %r10, 4;
	add.s64 	%rd23, %rd1, %rd22;
	ld.global.f32 	%f40, [%rd23];
	ld.const.f32 	%f41, [kernel+36];
	fma.rn.f32 	%f43, %f40, %f41, %f43;
$L__BB0_20:
	cvta.to.global.u64 	%rd24, %rd2;
	mul.wide.s32 	%rd25, %r1, 4;
	add.s64 	%rd26, %rd24, %rd25;
	st.global.f32 	[%rd26], %f43;
	ret;

}


// ===== COMPILED SASS (sm_100) =====

	.target	sm_100

	.elftype	@"ET_EXEC"


//--------------------- .note.nv.tkinfo           --------------------------
	.section	.note.nv.tkinfo,"",@"SHT_NOTE"
	.sectionflags	@"SHF_NOTE_NV_TKINFO"
	.tkinfo
        /*0018*/ 	.word	0x00000002
        /*0030*/ 	.string	""
        /*0030*/ 	.string	"ptxas"
        /*0030*/ 	.string	"Cuda compilation tools, release 13.0, V13.0.88"
        /*0030*/ 	.string	"Build cuda_13.0.r13.0/compiler.36424714_0"
        /*0030*/ 	.string	"-arch sm_100 -m 64 "



//--------------------- .note.nv.cuinfo           --------------------------
	.section	.note.nv.cuinfo,"",@"SHT_NOTE"
	.sectionflags	@"SHF_NOTE_NV_CUINFO"
        /*0018*/ 	.short	0x0002
        /*001a*/ 	.short	0x0064
        /*001c*/ 	.short	0x0082
	.zero		2


//--------------------- .nv.info                  --------------------------
	.section	.nv.info,"",@"SHT_CUDA_INFO"
	.align	4


	//----- nvinfo : EIATTR_REGCOUNT
	.align		4
        /*0000*/ 	.byte	0x04, 0x2f
        /*0002*/ 	.short	(.L_2 - .L_1)
	.align		4
.L_1:
        /*0004*/ 	.word	index@(_Z11convolutionPfS_)
        /*0008*/ 	.word	0x0000001e


	//----- nvinfo : EIATTR_FRAME_SIZE
	.align		4
.L_2:
        /*000c*/ 	.byte	0x04, 0x11
        /*000e*/ 	.short	(.L_4 - .L_3)
	.align		4
.L_3:
        /*0010*/ 	.word	index@(_Z11convolutionPfS_)
        /*0014*/ 	.word	0x00000000


	//----- nvinfo : EIATTR_MIN_STACK_SIZE
	.align		4
.L_4:
        /*0018*/ 	.byte	0x04, 0x12
        /*001a*/ 	.short	(.L_6 - .L_5)
	.align		4
.L_5:
        /*001c*/ 	.word	index@(_Z11convolutionPfS_)
        /*0020*/ 	.word	0x00000000
.L_6:


//--------------------- .nv.compat                --------------------------
	.section	.nv.compat,"",@"SHT_CUDA_COMPAT_INFO"
	.align	4
        /*0000*/ 	.byte	0x02, 0x09, 0x00, 0x00, 0x02, 0x02, 0x01, 0x00, 0x02, 0x05, 0x05, 0x00, 0x03, 0x07, 0x01, 0x01
        /*0010*/ 	.byte	0x02, 0x03, 0x00, 0x00, 0x02, 0x06, 0x01, 0x00, 0x04, 0x0b, 0x08, 0x00, 0x09, 0x00, 0x00, 0x00
        /*0020*/ 	.byte	0x00, 0x00, 0x00, 0x00


//--------------------- .nv.info._Z11convolutionPfS_ --------------------------
	.section	.nv.info._Z11convolutionPfS_,"",@"SHT_CUDA_INFO"
	.sectionflags	@""
	.align	4


	//----- nvinfo : EIATTR_CUDA_API_VERSION
	.align		4
        /*0000*/ 	.byte	0x04, 0x37
        /*0002*/ 	.short	(.L_8 - .L_7)
.L_7:
        /*0004*/ 	.word	0x00000082


	//----- nvinfo : EIATTR_KPARAM_INFO
	.align		4
.L_8:
        /*0008*/ 	.byte	0x04, 0x17
        /*000a*/ 	.short	(.L_10 - .L_9)
.L_9:
        /*000c*/ 	.word	0x00000000
        /*0010*/ 	.short	0x0001
        /*0012*/ 	.short	0x0008
        /*0014*/ 	.byte	0x00, 0xf5, 0x21, 0x00


	//----- nvinfo : EIATTR_KPARAM_INFO
	.align		4
.L_10:
        /*0018*/ 	.byte	0x04, 0x17
        /*001a*/ 	.short	(.L_12 - .L_11)
.L_11:
        /*001c*/ 	.word	0x00000000
        /*0020*/ 	.short	0x0000
        /*0022*/ 	.short	0x0000
        /*0024*/ 	.byte	0x00, 0xf5, 0x21, 0x00


	//----- nvinfo : EIATTR_SPARSE_MMA_MASK
	.align		4
.L_12:
        /*0028*/ 	.byte	0x03, 0x50
        /*002a*/ 	.short	0x0000


	//----- nvinfo : EIATTR_MAXREG_COUNT
	.align		4
        /*002c*/ 	.byte	0x03, 0x1b
        /*002e*/ 	.short	0x00ff


	//----- nvinfo : EIATTR_MERCURY_ISA_VERSION
	.align		4
        /*0030*/ 	.byte	0x03, 0x5f
        /*0032*/ 	.short	0x0101


	//----- nvinfo : EIATTR_VRC_CTA_INIT_COUNT
	.align		4
        /*0034*/ 	.byte	0x02, 0x4a
	.zero		1
	.zero		1


	//----- nvinfo : EIATTR_EXIT_INSTR_OFFSETS
	.align		4
        /*0038*/ 	.byte	0x04, 0x1c
        /*003a*/ 	.short	(.L_14 - .L_13)


	//   ....[0]....
.L_13:
        /*003c*/ 	.word	0x000004f0


	//----- nvinfo : EIATTR_CBANK_PARAM_SIZE
	.align		4
.L_14:
        /*0040*/ 	.byte	0x03, 0x19
        /*0042*/ 	.short	0x0010


	//----- nvinfo : EIATTR_PARAM_CBANK
	.align		4
        /*0044*/ 	.byte	0x04, 0x0a
        /*0046*/ 	.short	(.L_16 - .L_15)
	.align		4
.L_15:
        /*0048*/ 	.word	index@(.nv.constant0._Z11convolutionPfS_)
        /*004c*/ 	.short	0x0380
        /*004e*/ 	.short	0x0010


	//----- nvinfo : EIATTR_SW_WAR
	.align		4
.L_16:
        /*0050*/ 	.byte	0x04, 0x36
        /*0052*/ 	.short	(.L_18 - .L_17)
.L_17:
        /*0054*/ 	.word	0x00000008
.L_18:


//--------------------- .nv.callgraph             --------------------------
	.section	.nv.callgraph,"",@"SHT_CUDA_CALLGRAPH"
	.align	4
	.sectionentsize	8
	.align		4
        /*0000*/ 	.word	0x00000000
	.align		4
        /*0004*/ 	.word	0xffffffff
	.align		4
        /*0008*/ 	.word	0x00000000
	.align		4
        /*000c*/ 	.word	0xfffffffe
	.align		4
        /*0010*/ 	.word	0x00000000
	.align		4
        /*0014*/ 	.word	0xfffffffd
	.align		4
        /*0018*/ 	.word	0x00000000
	.align		4
        /*001c*/ 	.word	0xfffffffc


//--------------------- .nv.constant3             --------------------------
	.section	.nv.constant3,"a",@progbits
	.align	4
.nv.constant3:
	.type		kernel,@object
	.size		kernel,(.L_0 - kernel)
kernel:
	.zero		40
.L_0:


//--------------------- .text._Z11convolutionPfS_ --------------------------
	.section	.text._Z11convolutionPfS_,"ax",@progbits
	.align	128
        .global         _Z11convolutionPfS_
        .type           _Z11convolutionPfS_,@function
        .size           _Z11convolutionPfS_,(.L_x_1 - _Z11convolutionPfS_)
        .other          _Z11convolutionPfS_,@"STO_CUDA_ENTRY STV_DEFAULT"
_Z11convolutionPfS_:
.text._Z11convolutionPfS_:
[----:B------:R-:W-:Y:S01]  /*0000*/  LDC R1, c[0x0][0x37c] ;  /* 0x0000df00ff017b82 */ /* 0x000fe20000000800 */
[----:B------:R-:W0:Y:S07]  /*0010*/  S2R R0, SR_TID.X ;  /* 0x0000000000007919 */ /* 0x000e2e0000002100 */
[----:B------:R-:W0:Y:S08]  /*0020*/  S2UR UR4, SR_CTAID.X ;  /* 0x00000000000479c3 */ /* 0x000e300000002500 */
[----:B------:R-:W0:Y:S02]  /*0030*/  LDC R15, c[0x0][0x360] ;  /* 0x0000d800ff0f7b82 */ /* 0x000e240000000800 */
[----:B0-----:R-:W-:Y:S01]  /*0040*/  IMAD R15, R15, UR4, R0 ;  /* 0x000000040f0f7c24 */ /* 0x001fe2000f8e0200 */
[----:B------:R-:W0:Y:S04]  /*0050*/  LDCU.64 UR4, c[0x0][0x358] ;  /* 0x00006b00ff0477ac */ /* 0x000e280008000a00 */
[----:B------:R-:W-:-:S02]  /*0060*/  IADD3 R9, PT, PT, R15, -0x5, RZ ;  /* 0xfffffffb0f097810 */ /* 0x000fc40007ffe0ff */
[----:B------:R-:W-:Y:S02]  /*0070*/  IADD3 R11, PT, PT, R15, -0x4, RZ ;  /* 0xfffffffc0f0b7810 */ /* 0x000fe40007ffe0ff */
[----:B------:R-:W-:Y:S02]  /*0080*/  ISETP.GT.U32.AND P1, PT, R9, 0xfffff, PT ;  /* 0x000fffff0900780c */ /* 0x000fe40003f24070 */
[----:B------:R-:W-:Y:S02]  /*0090*/  ISETP.GT.U32.AND P6, PT, R11, 0xfffff, PT ;  /* 0x000fffff0b00780c */ /* 0x000fe40003fc4070 */
[----:B------:R-:W-:-:S04]  /*00a0*/  IADD3 R13, PT, PT, R15, -0x3, RZ ;  /* 0xfffffffd0f0d7810 */ /* 0x000fc80007ffe0ff */
[----:B------:R-:W-:-:S05]  /*00b0*/  ISETP.GT.U32.AND P5, PT, R13, 0xfffff, PT ;  /* 0x000fffff0d00780c */ /* 0x000fca0003fa4070 */
[----:B------:R-:W1:Y:S08]  /*00c0*/  @!P1 LDC.64 R2, c[0x0][0x380] ;  /* 0x0000e000ff029b82 */ /* 0x000e700000000a00 */
[----:B------:R-:W2:Y:S08]  /*00d0*/  @!P6 LDC.64 R4, c[0x0][0x380] ;  /* 0x0000e000ff04eb82 */ /* 0x000eb00000000a00 */
[----:B------:R-:W3:Y:S01]  /*00e0*/  @!P5 LDC.64 R6, c[0x0][0x380] ;  /* 0x0000e000ff06db82 */ /* 0x000ee20000000a00 */
[----:B-1----:R-:W-:Y:S01]  /*00f0*/  @!P1 IMAD.WIDE.U32 R2, R9, 0x4, R2 ;  /* 0x0000000409029825 */ /* 0x002fe200078e0002 */
[----:B------:R-:W-:-:S06]  /*0100*/  IADD3 R25, PT, PT, R15, -0x2, RZ ;  /* 0xfffffffe0f197810 */ /* 0x000fcc0007ffe0ff */
[----:B------:R-:W1:Y:S01]  /*0110*/  @!P6 LDC R8, c[0x3][0x4] ;  /* 0x00c00100ff08eb82 */ /* 0x000e620000000800 */
[----:B0-----:R-:W4:Y:S01]  /*0120*/  @!P1 LDG.E R0, desc[UR4][R2.64] ;  /* 0x0000000402009981 */ /* 0x001f22000c1e1900 */
[----:B--2---:R-:W-:-:S06]  /*0130*/  @!P6 IMAD.WIDE.U32 R4, R11, 0x4, R4 ;  /* 0x000000040b04e825 */ /* 0x004fcc00078e0004 */
[----:B------:R-:W4:Y:S01]  /*0140*/  @!P1 LDC R11, c[0x3][RZ] ;  /* 0x00c00000ff0b9b82 */ /* 0x000f220000000800 */
[----:B------:R-:W1:Y:S01]  /*0150*/  @!P6 LDG.E R5, desc[UR4][R4.64] ;  /* 0x000000040405e981 */ /* 0x000e62000c1e1900 */
[----:B---3--:R-:W-:Y:S01]  /*0160*/  @!P5 IMAD.WIDE.U32 R6, R13, 0x4, R6 ;  /* 0x000000040d06d825 */ /* 0x008fe200078e0006 */
[----:B------:R-:W-:-:S05]  /*0170*/  IADD3 R27, PT, PT, R15, -0x1, RZ ;  /* 0xffffffff0f1b7810 */ /* 0x000fca0007ffe0ff */
[----:B------:R-:W0:Y:S01]  /*0180*/  @!P5 LDC R16, c[0x3][0x8] ;  /* 0x00c00200ff10db82 */ /* 0x000e220000000800 */
[----:B------:R2:W0:Y:S01]  /*0190*/  @!P5 LDG.E R9, desc[UR4][R6.64] ;  /* 0x000000040609d981 */ /* 0x000422000c1e1900 */
[----:B------:R-:W-:Y:S02]  /*01a0*/  ISETP.GT.U32.AND P0, PT, R25, 0xfffff, PT ;  /* 0x000fffff1900780c */ /* 0x000fe40003f04070 */
[----:B------:R-:W-:Y:S01]  /*01b0*/  ISETP.GT.U32.AND P4, PT, R27, 0xfffff, PT ;  /* 0x000fffff1b00780c */ /* 0x000fe20003f84070 */
[----:B------:R-:W-:Y:S01]  /*01c0*/  HFMA2 R14, -RZ, RZ, 0, 0 ;  /* 0x00000000ff0e7431 */ /* 0x000fe200000001ff */
[C---:B------:R-:W-:Y:S02]  /*01d0*/  ISETP.GT.U32.AND P3, PT, R15.reuse, 0xfffff, PT ;  /* 0x000fffff0f00780c */ /* 0x040fe40003f64070 */
[C---:B------:R-:W-:Y:S02]  /*01e0*/  IADD3 R23, PT, PT, R15.reuse, 0x1, RZ ;  /* 0x000000010f177810 */ /* 0x040fe40007ffe0ff */
[----:B------:R-:W-:-:S02]  /*01f0*/  IADD3 R21, PT, PT, R15, 0x2, RZ ;  /* 0x000000020f157810 */ /* 0x000fc40007ffe0ff */
[----:B------:R-:W-:-:S03]  /*0200*/  ISETP.GT.U32.AND P2, PT, R23, 0xfffff, PT ;  /* 0x000fffff1700780c */ /* 0x000fc60003f44070 */
[----:B--2---:R-:W2:Y:S01]  /*0210*/  @!P0 LDC.64 R6, c[0x0][0x380] ;  /* 0x0000e000ff068b82 */ /* 0x004ea20000000a00 */
[C---:B------:R-:W-:Y:S02]  /*0220*/  IADD3 R19, PT, PT, R15.reuse, 0x3, RZ ;  /* 0x000000030f137810 */ /* 0x040fe40007ffe0ff */
[----:B------:R-:W-:-:S05]  /*0230*/  IADD3 R17, PT, PT, R15, 0x4, RZ ;  /* 0x000000040f117810 */ /* 0x000fca0007ffe0ff */
[----:B------:R-:W3:Y:S01]  /*0240*/  @!P3 LDC.64 R12, c[0x0][0x380] ;  /* 0x0000e000ff0cbb82 */ /* 0x000ee20000000a00 */
[----:B--2---:R-:W-:-:S06]  /*0250*/  @!P0 IMAD.WIDE.U32 R24, R25, 0x4, R6 ;  /* 0x0000000419188825 */ /* 0x004fcc00078e0006 */
[----:B------:R-:W2:Y:S01]  /*0260*/  @!P0 LDG.E R25, desc[UR4][R24.64] ;  /* 0x0000000418198981 */ /* 0x000ea2000c1e1900 */
[----:B---3--:R-:W-:-:S06]  /*0270*/  @!P3 IMAD.WIDE.U32 R12, R15, 0x4, R12 ;  /* 0x000000040f0cb825 */ /* 0x008fcc00078e000c */
[----:B------:R3:W5:Y:S02]  /*0280*/  @!P3 LDG.E R13, desc[UR4][R12.64] ;  /* 0x000000040c0db981 */ /* 0x000764000c1e1900 */
[----:B---3--:R-:W3:Y:S01]  /*0290*/  @!P2 LDC R12, c[0x3][0x18] ;  /* 0x00c00600ff0cab82 */ /* 0x008ee20000000800 */
[----:B----4-:R-:W-:Y:S01]  /*02a0*/  @!P1 FFMA R14, R0, R11, RZ ;  /* 0x0000000b000e9223 */ /* 0x010fe200000000ff */
[----:B------:R-:W-:-:S06]  /*02b0*/  ISETP.GT.U32.AND P1, PT, R21, 0xfffff, PT ;  /* 0x000fffff1500780c */ /* 0x000fcc0003f24070 */
[----:B------:R-:W4:Y:S01]  /*02c0*/  @!P4 LDC.64 R10, c[0x0][0x380] ;  /* 0x0000e000ff0acb82 */ /* 0x000f220000000a00 */
[----:B-1----:R-:W-:Y:S01]  /*02d0*/  @!P6 FFMA R14, R5, R8, R14 ;  /* 0x00000008050ee223 */ /* 0x002fe2000000000e */
[----:B------:R-:W-:-:S06]  /*02e0*/  ISETP.GT.U32.AND P6, PT, R19, 0xfffff, PT ;  /* 0x000fffff1300780c */ /* 0x000fcc0003fc4070 */
[----:B------:R-:W2:Y:S01]  /*02f0*/  @!P0 LDC R0, c[0x3][0xc] ;  /* 0x00c00300ff008b82 */ /* 0x000ea20000000800 */
[----:B0-----:R-:W-:Y:S01]  /*0300*/  @!P5 FFMA R14, R9, R16, R14 ;  /* 0x00000010090ed223 */ /* 0x001fe2000000000e */
[----:B------:R-:W-:-:S06]  /*0310*/  ISETP.GT.U32.AND P5, PT, R17, 0xfffff, PT ;  /* 0x000fffff1100780c */ /* 0x000fcc0003fa4070 */
[----:B------:R-:W0:Y:S08]  /*0320*/  @!P2 LDC.64 R8, c[0x0][0x380] ;  /* 0x0000e000ff08ab82 */ /* 0x000e300000000a00 */
[----:B------:R-:W1:Y:S08]  /*0330*/  @!P1 LDC.64 R2, c[0x0][0x380] ;  /* 0x0000e000ff029b82 */ /* 0x000e700000000a00 */
[----:B------:R-:W3:Y:S01]  /*0340*/  @!P6 LDC.64 R4, c[0x0][0x380] ;  /* 0x0000e000ff04eb82 */ /* 0x000ee20000000a00 */
[----:B----4-:R-:W-:-:S06]  /*0350*/  @!P4 IMAD.WIDE.U32 R10, R27, 0x4, R10 ;  /* 0x000000041b0ac825 */ /* 0x010fcc00078e000a */
[----:B------:R4:W5:Y:S01]  /*0360*/  @!P4 LDG.E R11, desc[UR4][R10.64] ;  /* 0x000000040a0bc981 */ /* 0x000962000c1e1900 */
[----:B------:R-:W2:Y:S01]  /*0370*/  @!P5 LDC.64 R6, c[0x0][0x380] ;  /* 0x0000e000ff06db82 */ /* 0x000ea20000000a00 */
[----:B0-----:R-:W-:-:S06]  /*0380*/  @!P2 IMAD.WIDE.U32 R8, R23, 0x4, R8 ;  /* 0x000000041708a825 */ /* 0x001fcc00078e0008 */
[----:B------:R0:W5:Y:S01]  /*0390*/  @!P2 LDG.E R9, desc[UR4][R8.64] ;  /* 0x000000040809a981 */ /* 0x000162000c1e1900 */
[----:B-1----:R-:W-:Y:S01]  /*03a0*/  @!P1 IMAD.WIDE.U32 R2, R21, 0x4, R2 ;  /* 0x0000000415029825 */ /* 0x002fe200078e0002 */
[----:B----4-:R-:W5:Y:S03]  /*03b0*/  @!P4 LDC R10, c[0x3][0x10] ;  /* 0x00c00400ff0acb82 */ /* 0x010f660000000800 */
[----:B---3--:R-:W-:-:S05]  /*03c0*/  @!P6 IMAD.WIDE.U32 R4, R19, 0x4, R4 ;  /* 0x000000041304e825 */ /* 0x008fca00078e0004 */
[----:B------:R-:W1:Y:S01]  /*03d0*/  @!P3 LDC R16, c[0x3][0x14] ;  /* 0x00c00500ff10bb82 */ /* 0x000e620000000800 */
[----:B------:R3:W4:Y:S04]  /*03e0*/  @!P1 LDG.E R19, desc[UR4][R2.64] ;  /* 0x0000000402139981 */ /* 0x000728000c1e1900 */
[----:B------:R-:W4:Y:S01]  /*03f0*/  @!P6 LDG.E R5, desc[UR4][R4.64] ;  /* 0x000000040405e981 */ /* 0x000f22000c1e1900 */
[----:B--2---:R-:W-:Y:S02]  /*0400*/  @!P5 IMAD.WIDE.U32 R6, R17, 0x4, R6 ;  /* 0x000000041106d825 */ /* 0x004fe400078e0006 */
[----:B0-----:R-:W0:Y:S04]  /*0410*/  @!P6 LDC R8, c[0x3][0x20] ;  /* 0x00c00800ff08eb82 */ /* 0x001e280000000800 */
[----:B------:R-:W2:Y:S04]  /*0420*/  @!P5 LDG.E R7, desc[UR4][R6.64] ;  /* 0x000000040607d981 */ /* 0x000ea8000c1e1900 */
[----:B------:R-:W4:Y:S01]  /*0430*/  @!P1 LDC R17, c[0x3][0x1c] ;  /* 0x00c00700ff119b82 */ /* 0x000f220000000800 */
[----:B------:R-:W-:-:S07]  /*0440*/  @!P0 FFMA R14, R25, R0, R14 ;  /* 0x00000000190e8223 */ /* 0x000fce000000000e */
[----:B---3--:R-:W3:Y:S08]  /*0450*/  LDC.64 R2, c[0x0][0x388] ;  /* 0x0000e200ff027b82 */ /* 0x008ef00000000a00 */
[----:B------:R-:W2:Y:S01]  /*0460*/  @!P5 LDC R0, c[0x3][0x24] ;  /* 0x00c00900ff00db82 */ /* 0x000ea20000000800 */
[----:B---3--:R-:W-:-:S04]  /*0470*/  IMAD.WIDE R2, R15, 0x4, R2 ;  /* 0x000000040f027825 */ /* 0x008fc800078e0202 */
[----:B-----5:R-:W-:-:S04]  /*0480*/  @!P4 FFMA R14, R11, R10, R14 ;  /* 0x0000000a0b0ec223 */ /* 0x020fc8000000000e */
[----:B-1----:R-:W-:-:S04]  /*0490*/  @!P3 FFMA R14, R13, R16, R14 ;  /* 0x000000100d0eb223 */ /* 0x002fc8000000000e */
[----:B------:R-:W-:-:S04]  /*04a0*/  @!P2 FFMA R14, R9, R12, R14 ;  /* 0x0000000c090ea223 */ /* 0x000fc8000000000e */
[----:B----4-:R-:W-:-:S04]  /*04b0*/  @!P1 FFMA R14, R19, R17, R14 ;  /* 0x00000011130e9223 */ /* 0x010fc8000000000e */
[----:B0-----:R-:W-:-:S04]  /*04c0*/  @!P6 FFMA R14, R5, R8, R14 ;  /* 0x00000008050ee223 */ /* 0x001fc8000000000e */
[----:B--2---:R-:W-:-:S05]  /*04d0*/  @!P5 FFMA R14, R7, R0, R14 ;  /* 0x00000000070ed223 */ /* 0x004fca000000000e */
[----:B------:R-:W-:Y:S01]  /*04e0*/  STG.E desc[UR4][R2.64], R14 ;  /* 0x0000000e02007986 */ /* 0x000fe2000c101904 */
[----:B------:R-:W-:Y:S05]  /*04f0*/  EXIT ;  /* 0x000000000000794d */ /* 0x000fea0003800000 */
.L_x_0:
[----:B------:R-:W-:-:S00]  /*0500*/  BRA `(.L_x_0) ;  /* 0xfffffffc00fc7947 */ /* 0x000fc0000383ffff */
[----:B------:R-:W-:-:S00]  /*0510*/  NOP ;  /* 0x0000000000007918 */ /* 0x000fc00000000000 */
        /* <DEDUP_REMOVED lines=14> */
.L_x_1:


//--------------------- .nv.shared.reserved.0     --------------------------
	.section	.nv.shared.reserved.0,"aw",@nobits
	.weak		__nv_reservedSMEM_offset_0_alias
	.size		__nv_reservedSMEM_offset_0_alias, 0, 64
	.other		__nv_reservedSMEM_offset_0_alias,@"STO_CUDA_RESERVED_SHARED STV_DEFAULT"
__nv_reservedSMEM_offset_0_alias:
	.zero		0
	.zero		64


//--------------------- .nv.constant0._Z11convolutionPfS_ --------------------------
	.section	.nv.constant0._Z11convolutionPfS_,"a",@progbits
	.sectionflags	@""
	.align	4
.nv.constant0._Z11convolutionPfS_:
	.zero		912


//--------------------- SYMBOLS --------------------------

	.type		.nv.reservedSmem.offset0,@object
	.size		.nv.reservedSmem.offset0,0x4
